//
// Generated by NVIDIA NVVM Compiler
//
// Compiler Build ID: CL-36424714
// Cuda compilation tools, release 13.0, V13.0.88
// Based on NVVM 20.0.0
//

.version 9.0
.target sm_100
.address_size 64

	// .globl	_Z11trap_kernelfffiPd
// _ZZ11trap_kernelfffiPdE11partial_sum has been demoted

.visible .entry _Z11trap_kernelfffiPd(
	.param .f32 _Z11trap_kernelfffiPd_param_0,
	.param .f32 _Z11trap_kernelfffiPd_param_1,
	.param .f32 _Z11trap_kernelfffiPd_param_2,
	.param .u32 _Z11trap_kernelfffiPd_param_3,
	.param .u64 .ptr .align 1 _Z11trap_kernelfffiPd_param_4
)
{
	.reg .pred 	%p<10>;
	.reg .b32 	%r<20>;
	.reg .b32 	%f<25>;
	.reg .b64 	%rd<3>;
	.reg .b64 	%fd<17>;
	// demoted variable
	.shared .align 8 .b8 _ZZ11trap_kernelfffiPdE11partial_sum[8192];
	ld.param.f32 	%f1, [_Z11trap_kernelfffiPd_param_0];
	ld.param.f32 	%f2, [_Z11trap_kernelfffiPd_param_1];
	ld.param.f32 	%f3, [_Z11trap_kernelfffiPd_param_2];
	ld.param.u32 	%r11, [_Z11trap_kernelfffiPd_param_3];
	ld.param.u64 	%rd2, [_Z11trap_kernelfffiPd_param_4];
	cvta.to.global.u64 	%rd1, %rd2;
	mov.u32 	%r1, %tid.x;
	mov.u32 	%r2, %ctaid.x;
	mov.u32 	%r19, %ntid.x;
	mad.lo.s32 	%r18, %r2, %r19, %r1;
	setp.eq.s32 	%p1, %r18, 0;
	setp.ge.u32 	%p2, %r18, %r11;
	mov.f64 	%fd16, 0d0000000000000000;
	or.pred  	%p3, %p1, %p2;
	@%p3 bra 	$L__BB0_3;
	mov.u32 	%r12, %nctaid.x;
	mul.lo.s32 	%r5, %r19, %r12;
	mov.f64 	%fd16, 0d0000000000000000;
$L__BB0_2:
	cvt.rn.f32.u32 	%f4, %r18;
	fma.rn.f32 	%f5, %f3, %f4, %f1;
	mul.f32 	%f6, %f5, %f5;
	add.f32 	%f7, %f6, 0f3F800000;
	mul.f32 	%f8, %f5, %f6;
	fma.rn.f32 	%f9, %f5, %f8, 0f3F800000;
	div.rn.f32 	%f10, %f7, %f9;
	sqrt.rn.f32 	%f11, %f10;
	cvt.f64.f32 	%fd6, %f11;
	add.f64 	%fd16, %fd16, %fd6;
	add.s32 	%r18, %r18, %r5;
	setp.lt.u32 	%p4, %r18, %r11;
	@%p4 bra 	$L__BB0_2;
$L__BB0_3:
	shl.b32 	%r13, %r1, 3;
	mov.u32 	%r14, _ZZ11trap_kernelfffiPdE11partial_sum;
	add.s32 	%r8, %r14, %r13;
	st.shared.f64 	[%r8], %fd16;
	bar.sync 	0;
	setp.lt.u32 	%p5, %r19, 2;
	@%p5 bra 	$L__BB0_7;
$L__BB0_4:
	shr.u32 	%r10, %r19, 1;
	setp.ge.u32 	%p6, %r1, %r10;
	@%p6 bra 	$L__BB0_6;
	shl.b32 	%r15, %r10, 3;
	add.s32 	%r16, %r8, %r15;
	ld.shared.f64 	%fd7, [%r16];
	ld.shared.f64 	%fd8, [%r8];
	add.f64 	%fd9, %fd7, %fd8;
	st.shared.f64 	[%r8], %fd9;
$L__BB0_6:
	bar.sync 	0;
	setp.gt.u32 	%p7, %r19, 3;
	mov.u32 	%r19, %r10;
	@%p7 bra 	$L__BB0_4;
$L__BB0_7:
	or.b32  	%r17, %r1, %r2;
	setp.ne.s32 	%p8, %r17, 0;
	@%p8 bra 	$L__BB0_9;
	mul.f32 	%f12, %f1, %f1;
	add.f32 	%f13, %f12, 0f3F800000;
	mul.f32 	%f14, %f1, %f12;
	fma.rn.f32 	%f15, %f1, %f14, 0f3F800000;
	div.rn.f32 	%f16, %f13, %f15;
	sqrt.rn.f32 	%f17, %f16;
	mul.f32 	%f18, %f2, %f2;
	add.f32 	%f19, %f18, 0f3F800000;
	mul.f32 	%f20, %f2, %f18;
	fma.rn.f32 	%f21, %f2, %f20, 0f3F800000;
	div.rn.f32 	%f22, %f19, %f21;
	sqrt.rn.f32 	%f23, %f22;
	add.f32 	%f24, %f17, %f23;
	cvt.f64.f32 	%fd10, %f24;
	mul.f64 	%fd11, %fd10, 0d3FE0000000000000;
	atom.global.add.f64 	%fd12, [%rd1], %fd11;
$L__BB0_9:
	setp.ne.s32 	%p9, %r1, 0;
	@%p9 bra 	$L__BB0_11;
	ld.shared.f64 	%fd13, [_ZZ11trap_kernelfffiPdE11partial_sum];
	atom.global.add.f64 	%fd14, [%rd1], %fd13;
$L__BB0_11:
	ret;

}


// ===== COMPILED SASS (sm_100) =====

	.target	sm_100

	.elftype	@"ET_EXEC"


//--------------------- .note.nv.tkinfo           --------------------------
	.section	.note.nv.tkinfo,"",@"SHT_NOTE"
	.sectionflags	@"SHF_NOTE_NV_TKINFO"
	.tkinfo
        /*0018*/ 	.word	0x00000002
        /*0030*/ 	.string	""
        /*0030*/ 	.string	"ptxas"
        /*0030*/ 	.string	"Cuda compilation tools, release 13.0, V13.0.88"
        /*0030*/ 	.string	"Build cuda_13.0.r13.0/compiler.36424714_0"
        /*0030*/ 	.string	"-arch sm_100 -m 64 "



//--------------------- .note.nv.cuinfo           --------------------------
	.section	.note.nv.cuinfo,"",@"SHT_NOTE"
	.sectionflags	@"SHF_NOTE_NV_CUINFO"
        /*0018*/ 	.short	0x0002
        /*001a*/ 	.short	0x0064
        /*001c*/ 	.short	0x0082
	.zero		2


//--------------------- .nv.info                  --------------------------
	.section	.nv.info,"",@"SHT_CUDA_INFO"
	.align	4


	//----- nvinfo : EIATTR_REGCOUNT
	.align		4
        /*0000*/ 	.byte	0x04, 0x2f
        /*0002*/ 	.short	(.L_1 - .L_0)
	.align		4
.L_0:
        /*0004*/ 	.word	index@(_Z11trap_kernelfffiPd)
        /*0008*/ 	.word	0x00000015


	//----- nvinfo : EIATTR_FRAME_SIZE
	.align		4
.L_1:
        /*000c*/ 	.byte	0x04, 0x11
        /*000e*/ 	.short	(.L_3 - .L_2)
	.align		4
.L_2:
        /*0010*/ 	.word	index@($__internal_1_$__cuda_sm3x_div_rn_noftz_f32_slowpath)
        /*0014*/ 	.word	0x00000000


	//----- nvinfo : EIATTR_FRAME_SIZE
	.align		4
.L_3:
        /*0018*/ 	.byte	0x04, 0x11
        /*001a*/ 	.short	(.L_5 - .L_4)
	.align		4
.L_4:
        /*001c*/ 	.word	index@($__internal_0_$__cuda_sm20_sqrt_rn_f32_slowpath)
        /*0020*/ 	.word	0x00000000


	//----- nvinfo : EIATTR_FRAME_SIZE
	.align		4
.L_5:
        /*0024*/ 	.byte	0x04, 0x11
        /*0026*/ 	.short	(.L_7 - .L_6)
	.align		4
.L_6:
        /*0028*/ 	.word	index@(_Z11trap_kernelfffiPd)
        /*002c*/ 	.word	0x00000000


	//----- nvinfo : EIATTR_MIN_STACK_SIZE
	.align		4
.L_7:
        /*0030*/ 	.byte	0x04, 0x12
        /*0032*/ 	.short	(.L_9 - .L_8)
	.align		4
.L_8:
        /*0034*/ 	.word	index@(_Z11trap_kernelfffiPd)
        /*0038*/ 	.word	0x00000000
.L_9:


//--------------------- .nv.compat                --------------------------
	.section	.nv.compat,"",@"SHT_CUDA_COMPAT_INFO"
	.align	4
        /*0000*/ 	.byte	0x02, 0x09, 0x00, 0x00, 0x02, 0x02, 0x01, 0x00, 0x02, 0x05, 0x05, 0x00, 0x03, 0x07, 0x01, 0x01
        /*0010*/ 	.byte	0x02, 0x03, 0x00, 0x00, 0x02, 0x06, 0x01, 0x00, 0x04, 0x0b, 0x08, 0x00, 0x01, 0x00, 0x00, 0x00
        /*0020*/ 	.byte	0x00, 0x00, 0x00, 0x00


//--------------------- .nv.info._Z11trap_kernelfffiPd --------------------------
	.section	.nv.info._Z11trap_kernelfffiPd,"",@"SHT_CUDA_INFO"
	.sectionflags	@""
	.align	4


	//----- nvinfo : EIATTR_CUDA_API_VERSION
	.align		4
        /*0000*/ 	.byte	0x04, 0x37
        /*0002*/ 	.short	(.L_11 - .L_10)
.L_10:
        /*0004*/ 	.word	0x00000082


	//----- nvinfo : EIATTR_KPARAM_INFO
	.align		4
.L_11:
        /*0008*/ 	.byte	0x04, 0x17
        /*000a*/ 	.short	(.L_13 - .L_12)
.L_12:
        /*000c*/ 	.word	0x00000000
        /*0010*/ 	.short	0x0004
        /*0012*/ 	.short	0x0010
        /*0014*/ 	.byte	0x00, 0xf5, 0x21, 0x00


	//----- nvinfo : EIATTR_KPARAM_INFO
	.align		4
.L_13:
        /*0018*/ 	.byte	0x04, 0x17
        /*001a*/ 	.short	(.L_15 - .L_14)
.L_14:
        /*001c*/ 	.word	0x00000000
        /*0020*/ 	.short	0x0003
        /*0022*/ 	.short	0x000c
        /*0024*/ 	.byte	0x00, 0xf0, 0x11, 0x00


	//----- nvinfo : EIATTR_KPARAM_INFO
	.align		4
.L_15:
        /*0028*/ 	.byte	0x04, 0x17
        /*002a*/ 	.short	(.L_17 - .L_16)
.L_16:
        /*002c*/ 	.word	0x00000000
        /*0030*/ 	.short	0x0002
        /*0032*/ 	.short	0x0008
        /*0034*/ 	.byte	0x00, 0xf0, 0x11, 0x00


	//----- nvinfo : EIATTR_KPARAM_INFO
	.align		4
.L_17:
        /*0038*/ 	.byte	0x04, 0x17
        /*003a*/ 	.short	(.L_19 - .L_18)
.L_18:
        /*003c*/ 	.word	0x00000000
        /*0040*/ 	.short	0x0001
        /*0042*/ 	.short	0x0004
        /*0044*/ 	.byte	0x00, 0xf0, 0x11, 0x00


	//----- nvinfo : EIATTR_KPARAM_INFO
	.align		4
.L_19:
        /*0048*/ 	.byte	0x04, 0x17
        /*004a*/ 	.short	(.L_21 - .L_20)
.L_20:
        /*004c*/ 	.word	0x00000000
        /*0050*/ 	.short	0x0000
        /*0052*/ 	.short	0x0000
        /*0054*/ 	.byte	0x00, 0xf0, 0x11, 0x00


	//----- nvinfo : EIATTR_SPARSE_MMA_MASK
	.align		4
.L_21:
        /*0058*/ 	.byte	0x03, 0x50
        /*005a*/ 	.short	0x0000


	//----- nvinfo : EIATTR_MAXREG_COUNT
	.align		4
        /*005c*/ 	.byte	0x03, 0x1b
        /*005e*/ 	.short	0x00ff


	//----- nvinfo : EIATTR_NUM_BARRIERS
	.align		4
        /*0060*/ 	.byte	0x02, 0x4c
        /*0062*/ 	.byte	0x01
	.zero		1


	//----- nvinfo : EIATTR_MERCURY_ISA_VERSION
	.align		4
        /*0064*/ 	.byte	0x03, 0x5f
        /*0066*/ 	.short	0x0101


	//----- nvinfo : EIATTR_VRC_CTA_INIT_COUNT
	.align		4
        /*0068*/ 	.byte	0x02, 0x4a
	.zero		1
	.zero		1


	//----- nvinfo : EIATTR_EXIT_INSTR_OFFSETS
	.align		4
        /*006c*/ 	.byte	0x04, 0x1c
        /*006e*/ 	.short	(.L_23 - .L_22)


	//   ....[0]....
.L_22:
        /*0070*/ 	.word	0x00000940


	//   ....[1]....
        /*0074*/ 	.word	0x000009b0


	//----- nvinfo : EIATTR_CRS_STACK_SIZE
	.align		4
.L_23:
        /*0078*/ 	.byte	0x04, 0x1e
        /*007a*/ 	.short	(.L_25 - .L_24)
.L_24:
        /*007c*/ 	.word	0x00000000


	//----- nvinfo : EIATTR_CBANK_PARAM_SIZE
	.align		4
.L_25:
        /*0080*/ 	.byte	0x03, 0x19
        /*0082*/ 	.short	0x0018


	//----- nvinfo : EIATTR_PARAM_CBANK
	.align		4
        /*0084*/ 	.byte	0x04, 0x0a
        /*0086*/ 	.short	(.L_27 - .L_26)
	.align		4
.L_26:
        /*0088*/ 	.word	index@(.nv.constant0._Z11trap_kernelfffiPd)
        /*008c*/ 	.short	0x0380
        /*008e*/ 	.short	0x0018


	//----- nvinfo : EIATTR_SW_WAR
	.align		4
.L_27:
        /*0090*/ 	.byte	0x04, 0x36
        /*0092*/ 	.short	(.L_29 - .L_28)
.L_28:
        /*0094*/ 	.word	0x00000008
.L_29:


//--------------------- .nv.callgraph             --------------------------
	.section	.nv.callgraph,"",@"SHT_CUDA_CALLGRAPH"
	.align	4
	.sectionentsize	8
	.align		4
        /*0000*/ 	.word	0x00000000
	.align		4
        /*0004*/ 	.word	0xffffffff
	.align		4
        /*0008*/ 	.word	0x00000000
	.align		4
        /*000c*/ 	.word	0xfffffffe
	.align		4
        /*0010*/ 	.word	0x00000000
	.align		4
        /*0014*/ 	.word	0xfffffffd
	.align		4
        /*0018*/ 	.word	0x00000000
	.align		4
        /*001c*/ 	.word	0xfffffffc


//--------------------- .text._Z11trap_kernelfffiPd --------------------------
	.section	.text._Z11trap_kernelfffiPd,"ax",@progbits
	.align	128
        .global         _Z11trap_kernelfffiPd
        .type           _Z11trap_kernelfffiPd,@function
        .size           _Z11trap_kernelfffiPd,(.L_x_34 - _Z11trap_kernelfffiPd)
        .other          _Z11trap_kernelfffiPd,@"STO_CUDA_ENTRY STV_DEFAULT"
_Z11trap_kernelfffiPd:
.text._Z11trap_kernelfffiPd:
[----:B------:R-:W-:Y:S01]  /*0000*/  LDC R1, c[0x0][0x37c] ;  /* 0x0000df00ff017b82 */ /* 0x000fe20000000800 */
[----:B------:R-:W0:Y:S07]  /*0010*/  S2R R2, SR_TID.X ;  /* 0x0000000000027919 */ /* 0x000e2e0000002100 */
[----:B------:R-:W0:Y:S01]  /*0020*/  S2UR UR6, SR_CTAID.X ;  /* 0x00000000000679c3 */ /* 0x000e220000002500 */
[----:B------:R-:W1:Y:S01]  /*0030*/  LDCU UR4, c[0x0][0x38c] ;  /* 0x00007180ff0477ac */ /* 0x000e620008000800 */
[----:B------:R-:W-:Y:S01]  /*0040*/  BSSY.RECONVERGENT B0, `(.L_x_0) ;  /* 0x0000034000007945 */ /* 0x000fe20003800200 */
[----:B------:R-:W-:Y:S01]  /*0050*/  CS2R R4, SRZ ;  /* 0x0000000000047805 */ /* 0x000fe2000001ff00 */
[----:B------:R-:W2:Y:S04]  /*0060*/  LDCU.64 UR8, c[0x0][0x388] ;  /* 0x00007100ff0877ac */ /* 0x000ea80008000a00 */
[----:B------:R-:W0:Y:S02]  /*0070*/  LDC R7, c[0x0][0x360] ;  /* 0x0000d800ff077b82 */ /* 0x000e240000000800 */
[----:B0-----:R-:W-:-:S05]  /*0080*/  IMAD R8, R7, UR6, R2 ;  /* 0x0000000607087c24 */ /* 0x001fca000f8e0202 */
[----:B-1----:R-:W-:-:S04]  /*0090*/  ISETP.GE.U32.AND P0, PT, R8, UR4, PT ;  /* 0x0000000408007c0c */ /* 0x002fc8000bf06070 */
[----:B------:R-:W-:-:S13]  /*00a0*/  ISETP.EQ.OR P0, PT, R8, RZ, P0 ;  /* 0x000000ff0800720c */ /* 0x000fda0000702670 */
[----:B--2---:R-:W-:Y:S05]  /*00b0*/  @P0 BRA `(.L_x_1) ;  /* 0x0000000000b00947 */ /* 0x004fea0003800000 */
[----:B------:R-:W0:Y:S01]  /*00c0*/  LDC R6, c[0x0][0x380] ;  /* 0x0000e000ff067b82 */ /* 0x000e220000000800 */
[----:B------:R-:W1:Y:S01]  /*00d0*/  LDCU UR4, c[0x0][0x370] ;  /* 0x00006e00ff0477ac */ /* 0x000e620008000800 */
[----:B------:R-:W-:Y:S01]  /*00e0*/  CS2R R4, SRZ ;  /* 0x0000000000047805 */ /* 0x000fe2000001ff00 */
[----:B-1----:R-:W-:-:S07]  /*00f0*/  IMAD R9, R7, UR4, RZ ;  /* 0x0000000407097c24 */ /* 0x002fce000f8e02ff */
.L_x_7:
[----:B------:R-:W-:Y:S01]  /*0100*/  I2FP.F32.U32 R3, R8 ;  /* 0x0000000800037245 */ /* 0x000fe20000201000 */
[----:B------:R-:W-:Y:S01]  /*0110*/  IMAD.IADD R8, R9, 0x1, R8 ;  /* 0x0000000109087824 */ /* 0x000fe200078e0208 */
[----:B------:R-:W-:Y:S03]  /*0120*/  BSSY.RECONVERGENT B1, `(.L_x_2) ;  /* 0x0000013000017945 */ /* 0x000fe60003800200 */
[----:B0-----:R-:W-:Y:S01]  /*0130*/  FFMA R3, R3, UR8, R6 ;  /* 0x0000000803037c23 */ /* 0x001fe20008000006 */
[----:B------:R-:W-:-:S03]  /*0140*/  ISETP.GE.U32.AND P2, PT, R8, UR9, PT ;  /* 0x0000000908007c0c */ /* 0x000fc6000bf46070 */
[----:B------:R-:W-:-:S04]  /*0150*/  FMUL R0, R3, R3 ;  /* 0x0000000303007220 */ /* 0x000fc80000400000 */
[----:B------:R-:W-:Y:S01]  /*0160*/  FMUL R10, R3, R0 ;  /* 0x00000000030a7220 */ /* 0x000fe20000400000 */
[----:B------:R-:W-:-:S03]  /*0170*/  FADD R0, R0, 1 ;  /* 0x3f80000000007421 */ /* 0x000fc60000000000 */
[----:B------:R-:W-:-:S04]  /*0180*/  FFMA R13, R3, R10, 1 ;  /* 0x3f800000030d7423 */ /* 0x000fc8000000000a */
[----:B------:R-:W0:Y:S08]  /*0190*/  MUFU.RCP R3, R13 ;  /* 0x0000000d00037308 */ /* 0x000e300000001000 */
[----:B------:R-:W1:Y:S01]  /*01a0*/  FCHK P0, R0, R13 ;  /* 0x0000000d00007302 */ /* 0x000e620000000000 */
[----:B0-----:R-:W-:-:S04]  /*01b0*/  FFMA R10, -R13, R3, 1 ;  /* 0x3f8000000d0a7423 */ /* 0x001fc80000000103 */
[----:B------:R-:W-:-:S04]  /*01c0*/  FFMA R3, R3, R10, R3 ;  /* 0x0000000a03037223 */ /* 0x000fc80000000003 */
[----:B------:R-:W-:-:S04]  /*01d0*/  FFMA R10, R0, R3, RZ ;  /* 0x00000003000a7223 */ /* 0x000fc800000000ff */
[----:B------:R-:W-:-:S04]  /*01e0*/  FFMA R11, -R13, R10, R0 ;  /* 0x0000000a0d0b7223 */ /* 0x000fc80000000100 */
[----:B------:R-:W-:Y:S01]  /*01f0*/  FFMA R3, R3, R11, R10 ;  /* 0x0000000b03037223 */ /* 0x000fe2000000000a */
[----:B-1----:R-:W-:Y:S06]  /*0200*/  @!P0 BRA `(.L_x_3) ;  /* 0x0000000000108947 */ /* 0x002fec0003800000 */
[----:B------:R-:W-:Y:S01]  /*0210*/  IMAD.MOV.U32 R3, RZ, RZ, R13 ;  /* 0x000000ffff037224 */ /* 0x000fe200078e000d */
[----:B------:R-:W-:-:S07]  /*0220*/  MOV R10, 0x240 ;  /* 0x00000240000a7802 */ /* 0x000fce0000000f00 */
[----:B------:R-:W-:Y:S05]  /*0230*/  CALL.REL.NOINC `($__internal_1_$__cuda_sm3x_div_rn_noftz_f32_slowpath) ;  /* 0x0000000800387944 */ /* 0x000fea0003c00000 */
[----:B------:R-:W-:-:S07]  /*0240*/  MOV R3, R0 ;  /* 0x0000000000037202 */ /* 0x000fce0000000f00 */
.L_x_3:
[----:B------:R-:W-:Y:S05]  /*0250*/  BSYNC.RECONVERGENT B1 ;  /* 0x0000000000017941 */ /* 0x000fea0003800200 */
.L_x_2:
[----:B------:R-:W-:Y:S01]  /*0260*/  VIADD R10, R3, 0xf3000000 ;  /* 0xf3000000030a7836 */ /* 0x000fe20000000000 */
[----:B------:R0:W1:Y:S01]  /*0270*/  MUFU.RSQ R0, R3 ;  /* 0x0000000300007308 */ /* 0x0000620000001400 */
[----:B------:R-:W-:Y:S03]  /*0280*/  BSSY.RECONVERGENT B1, `(.L_x_4) ;  /* 0x000000c000017945 */ /* 0x000fe60003800200 */
[----:B------:R-:W-:-:S13]  /*0290*/  ISETP.GT.U32.AND P0, PT, R10, 0x727fffff, PT ;  /* 0x727fffff0a00780c */ /* 0x000fda0003f04070 */
[----:B01----:R-:W-:Y:S05]  /*02a0*/  @!P0 BRA `(.L_x_5) ;  /* 0x0000000000148947 */ /* 0x003fea0003800000 */
[----:B------:R-:W-:Y:S01]  /*02b0*/  IMAD.MOV.U32 R0, RZ, RZ, R3 ;  /* 0x000000ffff007224 */ /* 0x000fe200078e0003 */
[----:B------:R-:W-:-:S07]  /*02c0*/  MOV R14, 0x2e0 ;  /* 0x000002e0000e7802 */ /* 0x000fce0000000f00 */
[----:B------:R-:W-:Y:S05]  /*02d0*/  CALL.REL.NOINC `($__internal_0_$__cuda_sm20_sqrt_rn_f32_slowpath) ;  /* 0x0000000400b87944 */ /* 0x000fea0003c00000 */
[----:B------:R-:W-:Y:S01]  /*02e0*/  MOV R10, R3 ;  /* 0x00000003000a7202 */ /* 0x000fe20000000f00 */
[----:B------:R-:W-:Y:S06]  /*02f0*/  BRA `(.L_x_6) ;  /* 0x0000000000107947 */ /* 0x000fec0003800000 */
.L_x_5:
[C---:B------:R-:W-:Y:S01]  /*0300*/  FMUL.FTZ R10, R0.reuse, R3 ;  /* 0x00000003000a7220 */ /* 0x040fe20000410000 */
[----:B------:R-:W-:-:S03]  /*0310*/  FMUL.FTZ R0, R0, 0.5 ;  /* 0x3f00000000007820 */ /* 0x000fc60000410000 */
[----:B------:R-:W-:-:S04]  /*0320*/  FFMA R3, -R10, R10, R3 ;  /* 0x0000000a0a037223 */ /* 0x000fc80000000103 */
[----:B------:R-:W-:-:S07]  /*0330*/  FFMA R10, R3, R0, R10 ;  /* 0x00000000030a7223 */ /* 0x000fce000000000a */
.L_x_6:
[----:B------:R-:W-:Y:S05]  /*0340*/  BSYNC.RECONVERGENT B1 ;  /* 0x0000000000017941 */ /* 0x000fea0003800200 */
.L_x_4:
[----:B------:R-:W0:Y:S02]  /*0350*/  F2F.F64.F32 R10, R10 ;  /* 0x0000000a000a7310 */ /* 0x000e240000201800 */
[----:B0-----:R-:W-:Y:S01]  /*0360*/  DADD R4, R10, R4 ;  /* 0x000000000a047229 */ /* 0x001fe20000000004 */
[----:B------:R-:W-:Y:S10]  /*0370*/  @!P2 BRA `(.L_x_7) ;  /* 0xfffffffc0060a947 */ /* 0x000ff4000383ffff */
.L_x_1:
[----:B------:R-:W-:Y:S05]  /*0380*/  BSYNC.RECONVERGENT B0 ;  /* 0x0000000000007941 */ /* 0x000fea0003800200 */
.L_x_0:
[----:B------:R-:W0:Y:S01]  /*0390*/  S2UR UR5, SR_CgaCtaId ;  /* 0x00000000000579c3 */ /* 0x000e220000008800 */
[----:B------:R-:W-:Y:S01]  /*03a0*/  UMOV UR4, 0x400 ;  /* 0x0000040000047882 */ /* 0x000fe20000000000 */
[----:B------:R-:W-:Y:S01]  /*03b0*/  ISETP.GE.U32.AND P1, PT, R7, 0x2, PT ;  /* 0x000000020700780c */ /* 0x000fe20003f26070 */
[----:B------:R-:W1:Y:S01]  /*03c0*/  LDCU.64 UR8, c[0x0][0x358] ;  /* 0x00006b00ff0877ac */ /* 0x000e620008000a00 */
[----:B------:R-:W-:Y:S01]  /*03d0*/  LOP3.LUT P0, RZ, R2, UR6, RZ, 0xfc, !PT ;  /* 0x0000000602ff7c12 */ /* 0x000fe2000f80fcff */
[----:B0-----:R-:W-:-:S06]  /*03e0*/  ULEA UR4, UR5, UR4, 0x18 ;  /* 0x0000000405047291 */ /* 0x001fcc000f8ec0ff */
[----:B------:R-:W-:-:S05]  /*03f0*/  LEA R3, R2, UR4, 0x3 ;  /* 0x0000000402037c11 */ /* 0x000fca000f8e18ff */
[----:B------:R0:W-:Y:S01]  /*0400*/  STS.64 [R3], R4 ;  /* 0x0000000403007388 */ /* 0x0001e20000000a00 */
[----:B------:R-:W-:Y:S06]  /*0410*/  BAR.SYNC.DEFER_BLOCKING 0x0 ;  /* 0x0000000000007b1d */ /* 0x000fec0000010000 */
[----:B-1----:R-:W-:Y:S05]  /*0420*/  @!P1 BRA `(.L_x_8) ;  /* 0x00000000002c9947 */ /* 0x002fea0003800000 */
.L_x_9:
[----:B------:R-:W-:-:S04]  /*0430*/  SHF.R.U32.HI R6, RZ, 0x1, R7 ;  /* 0x00000001ff067819 */ /* 0x000fc80000011607 */
[----:B------:R-:W-:-:S13]  /*0440*/  ISETP.GE.U32.AND P1, PT, R2, R6, PT ;  /* 0x000000060200720c */ /* 0x000fda0003f26070 */
[----:B------:R-:W-:Y:S01]  /*0450*/  @!P1 IMAD R0, R6, 0x8, R3 ;  /* 0x0000000806009824 */ /* 0x000fe200078e0203 */
[----:B------:R-:W-:Y:S04]  /*0460*/  @!P1 LDS.64 R8, [R3] ;  /* 0x0000000003089984 */ /* 0x000fe80000000a00 */
[----:B0-----:R-:W0:Y:S02]  /*0470*/  @!P1 LDS.64 R4, [R0] ;  /* 0x0000000000049984 */ /* 0x001e240000000a00 */
[----:B0-----:R-:W-:-:S07]  /*0480*/  @!P1 DADD R4, R4, R8 ;  /* 0x0000000004049229 */ /* 0x001fce0000000008 */
[----:B------:R1:W-:Y:S01]  /*0490*/  @!P1 STS.64 [R3], R4 ;  /* 0x0000000403009388 */ /* 0x0003e20000000a00 */
[----:B------:R-:W-:Y:S01]  /*04a0*/  BAR.SYNC.DEFER_BLOCKING 0x0 ;  /* 0x0000000000007b1d */ /* 0x000fe20000010000 */
[----:B------:R-:W-:Y:S01]  /*04b0*/  ISETP.GT.U32.AND P1, PT, R7, 0x3, PT ;  /* 0x000000030700780c */ /* 0x000fe20003f24070 */
[----:B------:R-:W-:-:S12]  /*04c0*/  IMAD.MOV.U32 R7, RZ, RZ, R6 ;  /* 0x000000ffff077224 */ /* 0x000fd800078e0006 */
[----:B-1----:R-:W-:Y:S05]  /*04d0*/  @P1 BRA `(.L_x_9) ;  /* 0xfffffffc00d41947 */ /* 0x002fea000383ffff */
.L_x_8:
[----:B------:R-:W-:Y:S04]  /*04e0*/  BSSY.RECONVERGENT B0, `(.L_x_10) ;  /* 0x0000044000007945 */ /* 0x000fe80003800200 */
[----:B------:R-:W-:Y:S05]  /*04f0*/  @P0 BRA `(.L_x_11) ;  /* 0x0000000400080947 */ /* 0x000fea0003800000 */
[----:B0-----:R-:W0:Y:S02]  /*0500*/  LDC R4, c[0x0][0x380] ;  /* 0x0000e000ff047b82 */ /* 0x001e240000000800 */
[----:B0-----:R-:W-:-:S04]  /*0510*/  FMUL R0, R4, R4 ;  /* 0x0000000404007220 */ /* 0x001fc80000400000 */
[C---:B------:R-:W-:Y:S01]  /*0520*/  FMUL R3, R0.reuse, R4 ;  /* 0x0000000400037220 */ /* 0x040fe20000400000 */
        /* <DEDUP_REMOVED lines=10> */
[----:B------:R-:W-:-:S07]  /*05d0*/  MOV R10, 0x5f0 ;  /* 0x000005f0000a7802 */ /* 0x000fce0000000f00 */
[----:B------:R-:W-:Y:S05]  /*05e0*/  CALL.REL.NOINC `($__internal_1_$__cuda_sm3x_div_rn_noftz_f32_slowpath) ;  /* 0x00000004004c7944 */ /* 0x000fea0003c00000 */
[----:B------:R-:W-:-:S07]  /*05f0*/  MOV R4, R0 ;  /* 0x0000000000047202 */ /* 0x000fce0000000f00 */
.L_x_12:
        /* <DEDUP_REMOVED lines=10> */
.L_x_14:
[C---:B------:R-:W-:Y:S01]  /*06a0*/  FMUL.FTZ R3, R5.reuse, R4 ;  /* 0x0000000405037220 */ /* 0x040fe20000410000 */
[----:B------:R-:W-:-:S03]  /*06b0*/  FMUL.FTZ R0, R5, 0.5 ;  /* 0x3f00000005007820 */ /* 0x000fc60000410000 */
[----:B------:R-:W-:-:S04]  /*06c0*/  FFMA R4, -R3, R3, R4 ;  /* 0x0000000303047223 */ /* 0x000fc80000000104 */
[----:B------:R-:W-:-:S07]  /*06d0*/  FFMA R4, R4, R0, R3 ;  /* 0x0000000004047223 */ /* 0x000fce0000000003 */
.L_x_15:
[----:B------:R-:W-:Y:S05]  /*06e0*/  BSYNC.RECONVERGENT B1 ;  /* 0x0000000000017941 */ /* 0x000fea0003800200 */
.L_x_13:
[----:B------:R-:W0:Y:S02]  /*06f0*/  LDC R5, c[0x0][0x384] ;  /* 0x0000e100ff057b82 */ /* 0x000e240000000800 */
        /* <DEDUP_REMOVED lines=14> */
[----:B------:R-:W-:-:S07]  /*07e0*/  IMAD.MOV.U32 R5, RZ, RZ, R0 ;  /* 0x000000ffff057224 */ /* 0x000fce00078e0000 */
.L_x_16:
[----:B------:R-:W-:Y:S01]  /*07f0*/  VIADD R0, R5, 0xf3000000 ;  /* 0xf300000005007836 */ /* 0x000fe20000000000 */
[----:B------:R0:W1:Y:S01]  /*0800*/  MUFU.RSQ R6, R5 ;  /* 0x0000000500067308 */ /* 0x0000620000001400 */
[----:B------:R-:W-:Y:S03]  /*0810*/  BSSY.RECONVERGENT B1, `(.L_x_17) ;  /* 0x000000b000017945 */ /* 0x000fe60003800200 */
[----:B------:R-:W-:-:S13]  /*0820*/  ISETP.GT.U32.AND P0, PT, R0, 0x727fffff, PT ;  /* 0x727fffff0000780c */ /* 0x000fda0003f04070 */
[----:B01----:R-:W-:Y:S05]  /*0830*/  @!P0 BRA `(.L_x_18) ;  /* 0x0000000000108947 */ /* 0x003fea0003800000 */
[----:B------:R-:W-:Y:S02]  /*0840*/  MOV R0, R5 ;  /* 0x0000000500007202 */ /* 0x000fe40000000f00 */
[----:B------:R-:W-:-:S07]  /*0850*/  MOV R14, 0x870 ;  /* 0x00000870000e7802 */ /* 0x000fce0000000f00 */
[----:B------:R-:W-:Y:S05]  /*0860*/  CALL.REL.NOINC `($__internal_0_$__cuda_sm20_sqrt_rn_f32_slowpath) ;  /* 0x0000000000547944 */ /* 0x000fea0003c00000 */
[----:B------:R-:W-:Y:S05]  /*0870*/  BRA `(.L_x_19) ;  /* 0x0000000000107947 */ /* 0x000fea0003800000 */
.L_x_18:
[C---:B------:R-:W-:Y:S01]  /*0880*/  FMUL.FTZ R0, R6.reuse, R5 ;  /* 0x0000000506007220 */ /* 0x040fe20000410000 */
[----:B------:R-:W-:-:S03]  /*0890*/  FMUL.FTZ R6, R6, 0.5 ;  /* 0x3f00000006067820 */ /* 0x000fc60000410000 */
[----:B------:R-:W-:-:S04]  /*08a0*/  FFMA R3, -R0, R0, R5 ;  /* 0x0000000000037223 */ /* 0x000fc80000000105 */
[----:B------:R-:W-:-:S07]  /*08b0*/  FFMA R3, R3, R6, R0 ;  /* 0x0000000603037223 */ /* 0x000fce0000000000 */
.L_x_19:
[----:B------:R-:W-:Y:S05]  /*08c0*/  BSYNC.RECONVERGENT B1 ;  /* 0x0000000000017941 */ /* 0x000fea0003800200 */
.L_x_17:
[----:B------:R-:W-:Y:S01]  /*08d0*/  FADD R3, R3, R4 ;  /* 0x0000000403037221 */ /* 0x000fe20000000000 */
[----:B------:R-:W0:Y:S03]  /*08e0*/  LDC.64 R6, c[0x0][0x390] ;  /* 0x0000e400ff067b82 */ /* 0x000e260000000a00 */
[----:B------:R-:W1:Y:S02]  /*08f0*/  F2F.F64.F32 R4, R3 ;  /* 0x0000000300047310 */ /* 0x000e640000201800 */
[----:B-1----:R-:W-:-:S07]  /*0900*/  DMUL R4, R4, 0.5 ;  /* 0x3fe0000004047828 */ /* 0x002fce0000000000 */
[----:B0-----:R1:W-:Y:S04]  /*0910*/  REDG.E.ADD.F64.RN.STRONG.GPU desc[UR8][R6.64], R4 ;  /* 0x00000004060079a6 */ /* 0x0013e8000c12ff08 */
.L_x_11:
[----:B------:R-:W-:Y:S05]  /*0920*/  BSYNC.RECONVERGENT B0 ;  /* 0x0000000000007941 */ /* 0x000fea0003800200 */
.L_x_10:
[----:B------:R-:W-:-:S13]  /*0930*/  ISETP.NE.AND P0, PT, R2, RZ, PT ;  /* 0x000000ff0200720c */ /* 0x000fda0003f05270 */
[----:B------:R-:W-:Y:S05]  /*0940*/  @P0 EXIT ;  /* 0x000000000000094d */ /* 0x000fea0003800000 */
[----:B------:R-:W2:Y:S01]  /*0950*/  S2UR UR5, SR_CgaCtaId ;  /* 0x00000000000579c3 */ /* 0x000ea20000008800 */
[----:B------:R-:W-:-:S07]  /*0960*/  UMOV UR4, 0x400 ;  /* 0x0000040000047882 */ /* 0x000fce0000000000 */
[----:B01----:R-:W0:Y:S01]  /*0970*/  LDC.64 R4, c[0x0][0x390] ;  /* 0x0000e400ff047b82 */ /* 0x003e220000000a00 */
[----:B--2---:R-:W-:-:S09]  /*0980*/  ULEA UR4, UR5, UR4, 0x18 ;  /* 0x0000000405047291 */ /* 0x004fd2000f8ec0ff */
[----:B------:R-:W0:Y:S04]  /*0990*/  LDS.64 R2, [UR4] ;  /* 0x00000004ff027984 */ /* 0x000e280008000a00 */
[----:B0-----:R-:W-:Y:S01]  /*09a0*/  REDG.E.ADD.F64.RN.STRONG.GPU desc[UR8][R4.64], R2 ;  /* 0x00000002040079a6 */ /* 0x001fe2000c12ff08 */
[----:B------:R-:W-:Y:S05]  /*09b0*/  EXIT ;  /* 0x000000000000794d */ /* 0x000fea0003800000 */
        .weak           $__internal_0_$__cuda_sm20_sqrt_rn_f32_slowpath
        .type           $__internal_0_$__cuda_sm20_sqrt_rn_f32_slowpath,@function
        .size           $__internal_0_$__cuda_sm20_sqrt_rn_f32_slowpath,($__internal_1_$__cuda_sm3x_div_rn_noftz_f32_slowpath - $__internal_0_$__cuda_sm20_sqrt_rn_f32_slowpath)
$__internal_0_$__cuda_sm20_sqrt_rn_f32_slowpath:
[----:B------:R-:W-:-:S13]  /*09c0*/  LOP3.LUT P0, RZ, R0, 0x7fffffff, RZ, 0xc0, !PT ;  /* 0x7fffffff00ff7812 */ /* 0x000fda000780c0ff */
[----:B------:R-:W-:Y:S01]  /*09d0*/  @!P0 IMAD.MOV.U32 R3, RZ, RZ, R0 ;  /* 0x000000ffff038224 */ /* 0x000fe200078e0000 */
[----:B------:R-:W-:Y:S06]  /*09e0*/  @!P0 BRA `(.L_x_20) ;  /* 0x0000000000408947 */ /* 0x000fec0003800000 */
[----:B------:R-:W-:-:S13]  /*09f0*/  FSETP.GEU.FTZ.AND P0, PT, R0, RZ, PT ;  /* 0x000000ff0000720b */ /* 0x000fda0003f1e000 */
[----:B------:R-:W-:Y:S01]  /*0a00*/  @!P0 IMAD.MOV.U32 R3, RZ, RZ, 0x7fffffff ;  /* 0x7fffffffff038424 */ /* 0x000fe200078e00ff */
[----:B------:R-:W-:Y:S06]  /*0a10*/  @!P0 BRA `(.L_x_20) ;  /* 0x0000000000348947 */ /* 0x000fec0003800000 */
[----:B------:R-:W-:-:S13]  /*0a20*/  FSETP.GTU.FTZ.AND P0, PT, |R0|, +INF , PT ;  /* 0x7f8000000000780b */ /* 0x000fda0003f1c200 */
[----:B------:R-:W-:Y:S01]  /*0a30*/  @P0 FADD.FTZ R3, R0, 1 ;  /* 0x3f80000000030421 */ /* 0x000fe20000010000 */
[----:B------:R-:W-:Y:S06]  /*0a40*/  @P0 BRA `(.L_x_20) ;  /* 0x0000000000280947 */ /* 0x000fec0003800000 */
[----:B------:R-:W-:-:S13]  /*0a50*/  FSETP.NEU.FTZ.AND P0, PT, |R0|, +INF , PT ;  /* 0x7f8000000000780b */ /* 0x000fda0003f1d200 */
[----:B------:R-:W-:-:S04]  /*0a60*/  @P0 FFMA R10, R0, 1.84467440737095516160e+19, RZ ;  /* 0x5f800000000a0823 */ /* 0x000fc800000000ff */
[----:B------:R-:W0:Y:S02]  /*0a70*/  @P0 MUFU.RSQ R3, R10 ;  /* 0x0000000a00030308 */ /* 0x000e240000001400 */
[----:B0-----:R-:W-:Y:S01]  /*0a80*/  @P0 FMUL.FTZ R11, R10, R3 ;  /* 0x000000030a0b0220 */ /* 0x001fe20000410000 */
[----:B------:R-:W-:Y:S01]  /*0a90*/  @P0 FMUL.FTZ R13, R3, 0.5 ;  /* 0x3f000000030d0820 */ /* 0x000fe20000410000 */
[----:B------:R-:W-:Y:S02]  /*0aa0*/  @!P0 MOV R3, R0 ;  /* 0x0000000000038202 */ /* 0x000fe40000000f00 */
[----:B------:R-:W-:-:S04]  /*0ab0*/  @P0 FADD.FTZ R12, -R11, -RZ ;  /* 0x800000ff0b0c0221 */ /* 0x000fc80000010100 */
[----:B------:R-:W-:-:S04]  /*0ac0*/  @P0 FFMA R12, R11, R12, R10 ;  /* 0x0000000c0b0c0223 */ /* 0x000fc8000000000a */
[----:B------:R-:W-:-:S04]  /*0ad0*/  @P0 FFMA R12, R12, R13, R11 ;  /* 0x0000000d0c0c0223 */ /* 0x000fc8000000000b */
[----:B------:R-:W-:-:S07]  /*0ae0*/  @P0 FMUL.FTZ R3, R12, 2.3283064365386962891e-10 ;  /* 0x2f8000000c030820 */ /* 0x000fce0000410000 */
.L_x_20:
[----:B------:R-:W-:Y:S02]  /*0af0*/  HFMA2 R11, -RZ, RZ, 0, 0 ;  /* 0x00000000ff0b7431 */ /* 0x000fe400000001ff */
[----:B------:R-:W-:-:S04]  /*0b00*/  IMAD.MOV.U32 R10, RZ, RZ, R14 ;  /* 0x000000ffff0a7224 */ /* 0x000fc800078e000e */
[----:B------:R-:W-:Y:S05]  /*0b10*/  RET.REL.NODEC R10 `(_Z11trap_kernelfffiPd) ;  /* 0xfffffff40a387950 */ /* 0x000fea0003c3ffff */
        .weak           $__internal_1_$__cuda_sm3x_div_rn_noftz_f32_slowpath
        .type           $__internal_1_$__cuda_sm3x_div_rn_noftz_f32_slowpath,@function
        .size           $__internal_1_$__cuda_sm3x_div_rn_noftz_f32_slowpath,(.L_x_34 - $__internal_1_$__cuda_sm3x_div_rn_noftz_f32_slowpath)
$__internal_1_$__cuda_sm3x_div_rn_noftz_f32_slowpath:
[----:B------:R-:W-:Y:S01]  /*0b20*/  SHF.R.U32.HI R12, RZ, 0x17, R3 ;  /* 0x00000017ff0c7819 */ /* 0x000fe20000011603 */
[----:B------:R-:W-:Y:S01]  /*0b30*/  BSSY.RECONVERGENT B2, `(.L_x_21) ;  /* 0x0000062000027945 */ /* 0x000fe20003800200 */
[----:B------:R-:W-:Y:S02]  /*0b40*/  SHF.R.U32.HI R11, RZ, 0x17, R0 ;  /* 0x00000017ff0b7819 */ /* 0x000fe40000011600 */
[----:B------:R-:W-:Y:S02]  /*0b50*/  LOP3.LUT R12, R12, 0xff, RZ, 0xc0, !PT ;  /* 0x000000ff0c0c7812 */ /* 0x000fe400078ec0ff */
[----:B------:R-:W-:-:S03]  /*0b60*/  LOP3.LUT R16, R11, 0xff, RZ, 0xc0, !PT ;  /* 0x000000ff0b107812 */ /* 0x000fc600078ec0ff */
[----:B------:R-:W-:Y:S01]  /*0b70*/  VIADD R14, R12, 0xffffffff ;  /* 0xffffffff0c0e7836 */ /* 0x000fe20000000000 */
[----:B------:R-:W-:-:S04]  /*0b80*/  IADD3 R13, PT, PT, R16, -0x1, RZ ;  /* 0xffffffff100d7810 */ /* 0x000fc80007ffe0ff */
[----:B------:R-:W-:-:S04]  /*0b90*/  ISETP.GT.U32.AND P0, PT, R14, 0xfd, PT ;  /* 0x000000fd0e00780c */ /* 0x000fc80003f04070 */
[----:B------:R-:W-:-:S13]  /*0ba0*/  ISETP.GT.U32.OR P0, PT, R13, 0xfd, P0 ;  /* 0x000000fd0d00780c */ /* 0x000fda0000704470 */
[----:B------:R-:W-:Y:S01]  /*0bb0*/  @!P0 IMAD.MOV.U32 R11, RZ, RZ, RZ ;  /* 0x000000ffff0b8224 */ /* 0x000fe200078e00ff */
[----:B------:R-:W-:Y:S06]  /*0bc0*/  @!P0 BRA `(.L_x_22) ;  /* 0x00000000005c8947 */ /* 0x000fec0003800000 */
[----:B------:R-:W-:Y:S02]  /*0bd0*/  FSETP.GTU.FTZ.AND P0, PT, |R0|, +INF , PT ;  /* 0x7f8000000000780b */ /* 0x000fe40003f1c200 */
[----:B------:R-:W-:-:S04]  /*0be0*/  FSETP.GTU.FTZ.AND P1, PT, |R3|, +INF , PT ;  /* 0x7f8000000300780b */ /* 0x000fc80003f3c200 */
[----:B------:R-:W-:-:S13]  /*0bf0*/  PLOP3.LUT P0, PT, P0, P1, PT, 0xf8, 0x8f ;  /* 0x00000000008f781c */ /* 0x000fda0000703f70 */
[----:B------:R-:W-:Y:S05]  /*0c00*/  @P0 BRA `(.L_x_23) ;  /* 0x00000004004c0947 */ /* 0x000fea0003800000 */
[----:B------:R-:W-:-:S13]  /*0c10*/  LOP3.LUT P0, RZ, R3, 0x7fffffff, R0, 0xc8, !PT ;  /* 0x7fffffff03ff7812 */ /* 0x000fda000780c800 */
[----:B------:R-:W-:Y:S05]  /*0c20*/  @!P0 BRA `(.L_x_24) ;  /* 0x00000004003c8947 */ /* 0x000fea0003800000 */
[C---:B------:R-:W-:Y:S02]  /*0c30*/  FSETP.NEU.FTZ.AND P3, PT, |R0|.reuse, +INF , PT ;  /* 0x7f8000000000780b */ /* 0x040fe40003f7d200 */
[----:B------:R-:W-:Y:S02]  /*0c40*/  FSETP.NEU.FTZ.AND P1, PT, |R3|, +INF , PT ;  /* 0x7f8000000300780b */ /* 0x000fe40003f3d200 */
[----:B------:R-:W-:-:S11]  /*0c50*/  FSETP.NEU.FTZ.AND P0, PT, |R0|, +INF , PT ;  /* 0x7f8000000000780b */ /* 0x000fd60003f1d200 */
[----:B------:R-:W-:Y:S05]  /*0c60*/  @!P1 BRA !P3, `(.L_x_24) ;  /* 0x00000004002c9947 */ /* 0x000fea0005800000 */
[----:B------:R-:W-:-:S04]  /*0c70*/  LOP3.LUT P3, RZ, R0, 0x7fffffff, RZ, 0xc0, !PT ;  /* 0x7fffffff00ff7812 */ /* 0x000fc8000786c0ff */
[----:B------:R-:W-:-:S13]  /*0c80*/  PLOP3.LUT P1, PT, P1, P3, PT, 0x2f, 0xf2 ;  /* 0x0000000000f2781c */ /* 0x000fda0000f26577 */
[----:B------:R-:W-:Y:S05]  /*0c90*/  @P1 BRA `(.L_x_25) ;  /* 0x0000000400181947 */ /* 0x000fea0003800000 */
[----:B------:R-:W-:-:S04]  /*0ca0*/  LOP3.LUT P1, RZ, R3, 0x7fffffff, RZ, 0xc0, !PT ;  /* 0x7fffffff03ff7812 */ /* 0x000fc8000782c0ff */
[----:B------:R-:W-:-:S13]  /*0cb0*/  PLOP3.LUT P0, PT, P0, P1, PT, 0x2f, 0xf2 ;  /* 0x0000000000f2781c */ /* 0x000fda0000702577 */
[----:B------:R-:W-:Y:S05]  /*0cc0*/  @P0 BRA `(.L_x_26) ;  /* 0x0000000400000947 */ /* 0x000fea0003800000 */
[----:B------:R-:W-:Y:S02]  /*0cd0*/  ISETP.GE.AND P0, PT, R13, RZ, PT ;  /* 0x000000ff0d00720c */ /* 0x000fe40003f06270 */
[----:B------:R-:W-:-:S11]  /*0ce0*/  ISETP.GE.AND P1, PT, R14, RZ, PT ;  /* 0x000000ff0e00720c */ /* 0x000fd60003f26270 */
[----:B------:R-:W-:Y:S01]  /*0cf0*/  @P0 MOV R11, RZ ;  /* 0x000000ff000b0202 */ /* 0x000fe20000000f00 */
[----:B------:R-:W-:Y:S02]  /*0d00*/  @!P0 IMAD.MOV.U32 R11, RZ, RZ, -0x40 ;  /* 0xffffffc0ff0b8424 */ /* 0x000fe400078e00ff */
[----:B------:R-:W-:Y:S01]  /*0d10*/  @!P0 FFMA R0, R0, 1.84467440737095516160e+19, RZ ;  /* 0x5f80000000008823 */ /* 0x000fe200000000ff */
[----:B------:R-:W-:Y:S02]  /*0d20*/  @!P1 FFMA R3, R3, 1.84467440737095516160e+19, RZ ;  /* 0x5f80000003039823 */ /* 0x000fe400000000ff */
[----:B------:R-:W-:-:S07]  /*0d30*/  @!P1 IADD3 R11, PT, PT, R11, 0x40, RZ ;  /* 0x000000400b0b9810 */ /* 0x000fce0007ffe0ff */
.L_x_22:
[----:B------:R-:W-:Y:S01]  /*0d40*/  LEA R14, R12, 0xc0800000, 0x17 ;  /* 0xc08000000c0e7811 */ /* 0x000fe200078eb8ff */
[----:B------:R-:W-:Y:S04]  /*0d50*/  BSSY.RECONVERGENT B3, `(.L_x_27) ;  /* 0x0000036000037945 */ /* 0x000fe80003800200 */
[----:B------:R-:W-:Y:S01]  /*0d60*/  IMAD.IADD R14, R3, 0x1, -R14 ;  /* 0x00000001030e7824 */ /* 0x000fe200078e0a0e */
[----:B------:R-:W-:-:S03]  /*0d70*/  IADD3 R3, PT, PT, R16, -0x7f, RZ ;  /* 0xffffff8110037810 */ /* 0x000fc60007ffe0ff */
[----:B------:R-:W0:Y:S01]  /*0d80*/  MUFU.RCP R13, R14 ;  /* 0x0000000e000d7308 */ /* 0x000e220000001000 */
[----:B------:R-:W-:Y:S01]  /*0d90*/  FADD.FTZ R15, -R14, -RZ ;  /* 0x800000ff0e0f7221 */ /* 0x000fe20000010100 */
[C---:B------:R-:W-:Y:S01]  /*0da0*/  IMAD R0, R3.reuse, -0x800000, R0 ;  /* 0xff80000003007824 */ /* 0x040fe200078e0200 */
[----:B------:R-:W-:-:S05]  /*0db0*/  IADD3 R12, PT, PT, R3, 0x7f, -R12 ;  /* 0x0000007f030c7810 */ /* 0x000fca0007ffe80c */
[----:B------:R-:W-:Y:S02]  /*0dc0*/  IMAD.IADD R12, R12, 0x1, R11 ;  /* 0x000000010c0c7824 */ /* 0x000fe400078e020b */
[----:B0-----:R-:W-:-:S04]  /*0dd0*/  FFMA R16, R13, R15, 1 ;  /* 0x3f8000000d107423 */ /* 0x001fc8000000000f */
[----:B------:R-:W-:-:S04]  /*0de0*/  FFMA R18, R13, R16, R13 ;  /* 0x000000100d127223 */ /* 0x000fc8000000000d */
[----:B------:R-:W-:-:S04]  /*0df0*/  FFMA R13, R0, R18, RZ ;  /* 0x00000012000d7223 */ /* 0x000fc800000000ff */
[----:B------:R-:W-:-:S04]  /*0e00*/  FFMA R16, R15, R13, R0 ;  /* 0x0000000d0f107223 */ /* 0x000fc80000000000 */
[----:B------:R-:W-:-:S04]  /*0e10*/  FFMA R13, R18, R16, R13 ;  /* 0x00000010120d7223 */ /* 0x000fc8000000000d */
[----:B------:R-:W-:-:S04]  /*0e20*/  FFMA R16, R15, R13, R0 ;  /* 0x0000000d0f107223 */ /* 0x000fc80000000000 */
[----:B------:R-:W-:-:S05]  /*0e30*/  FFMA R0, R18, R16, R13 ;  /* 0x0000001012007223 */ /* 0x000fca000000000d */
[----:B------:R-:W-:-:S04]  /*0e40*/  SHF.R.U32.HI R3, RZ, 0x17, R0 ;  /* 0x00000017ff037819 */ /* 0x000fc80000011600 */
[----:B------:R-:W-:-:S04]  /*0e50*/  LOP3.LUT R3, R3, 0xff, RZ, 0xc0, !PT ;  /* 0x000000ff03037812 */ /* 0x000fc800078ec0ff */
[----:B------:R-:W-:-:S05]  /*0e60*/  IADD3 R15, PT, PT, R3, R12, RZ ;  /* 0x0000000c030f7210 */ /* 0x000fca0007ffe0ff */
[----:B------:R-:W-:-:S05]  /*0e70*/  VIADD R3, R15, 0xffffffff ;  /* 0xffffffff0f037836 */ /* 0x000fca0000000000 */
[----:B------:R-:W-:-:S13]  /*0e80*/  ISETP.GE.U32.AND P0, PT, R3, 0xfe, PT ;  /* 0x000000fe0300780c */ /* 0x000fda0003f06070 */
[----:B------:R-:W-:Y:S05]  /*0e90*/  @!P0 BRA `(.L_x_28) ;  /* 0x0000000000808947 */ /* 0x000fea0003800000 */
[----:B------:R-:W-:-:S13]  /*0ea0*/  ISETP.GT.AND P0, PT, R15, 0xfe, PT ;  /* 0x000000fe0f00780c */ /* 0x000fda0003f04270 */
[----:B------:R-:W-:Y:S05]  /*0eb0*/  @P0 BRA `(.L_x_29) ;  /* 0x00000000006c0947 */ /* 0x000fea0003800000 */
[----:B------:R-:W-:-:S13]  /*0ec0*/  ISETP.GE.AND P0, PT, R15, 0x1, PT ;  /* 0x000000010f00780c */ /* 0x000fda0003f06270 */
[----:B------:R-:W-:Y:S05]  /*0ed0*/  @P0 BRA `(.L_x_30) ;  /* 0x0000000000740947 */ /* 0x000fea0003800000 */
[----:B------:R-:W-:Y:S02]  /*0ee0*/  ISETP.GE.AND P0, PT, R15, -0x18, PT ;  /* 0xffffffe80f00780c */ /* 0x000fe40003f06270 */
[----:B------:R-:W-:-:S11]  /*0ef0*/  LOP3.LUT R0, R0, 0x80000000, RZ, 0xc0, !PT ;  /* 0x8000000000007812 */ /* 0x000fd600078ec0ff */
[----:B------:R-:W-:Y:S05]  /*0f00*/  @!P0 BRA `(.L_x_30) ;  /* 0x0000000000688947 */ /* 0x000fea0003800000 */
[CCC-:B------:R-:W-:Y:S01]  /*0f10*/  FFMA.RZ R3, R18.reuse, R16.reuse, R13.reuse ;  /* 0x0000001012037223 */ /* 0x1c0fe2000000c00d */
[C---:B------:R-:W-:Y:S01]  /*0f20*/  IADD3 R14, PT, PT, R15.reuse, 0x20, RZ ;  /* 0x000000200f0e7810 */ /* 0x040fe20007ffe0ff */
[CCC-:B------:R-:W-:Y:S01]  /*0f30*/  FFMA.RM R12, R18.reuse, R16.reuse, R13.reuse ;  /* 0x00000010120c7223 */ /* 0x1c0fe2000000400d */
[----:B------:R-:W-:Y:S02]  /*0f40*/  ISETP.NE.AND P3, PT, R15, RZ, PT ;  /* 0x000000ff0f00720c */ /* 0x000fe40003f65270 */
[----:B------:R-:W-:Y:S01]  /*0f50*/  LOP3.LUT R11, R3, 0x7fffff, RZ, 0xc0, !PT ;  /* 0x007fffff030b7812 */ /* 0x000fe200078ec0ff */
[----:B------:R-:W-:Y:S01]  /*0f60*/  FFMA.RP R3, R18, R16, R13 ;  /* 0x0000001012037223 */ /* 0x000fe2000000800d */
[----:B------:R-:W-:Y:S01]  /*0f70*/  IMAD.MOV R13, RZ, RZ, -R15 ;  /* 0x000000ffff0d7224 */ /* 0x000fe200078e0a0f */
[----:B------:R-:W-:Y:S02]  /*0f80*/  ISETP.NE.AND P1, PT, R15, RZ, PT ;  /* 0x000000ff0f00720c */ /* 0x000fe40003f25270 */
[----:B------:R-:W-:-:S02]  /*0f90*/  LOP3.LUT R11, R11, 0x800000, RZ, 0xfc, !PT ;  /* 0x008000000b0b7812 */ /* 0x000fc400078efcff */
[----:B------:R-:W-:Y:S02]  /*0fa0*/  FSETP.NEU.FTZ.AND P0, PT, R3, R12, PT ;  /* 0x0000000c0300720b */ /* 0x000fe40003f1d000 */
[----:B------:R-:W-:Y:S02]  /*0fb0*/  SHF.L.U32 R14, R11, R14, RZ ;  /* 0x0000000e0b0e7219 */ /* 0x000fe400000006ff */
[----:B------:R-:W-:Y:S02]  /*0fc0*/  SEL R12, R13, RZ, P3 ;  /* 0x000000ff0d0c7207 */ /* 0x000fe40001800000 */
[----:B------:R-:W-:Y:S02]  /*0fd0*/  ISETP.NE.AND P1, PT, R14, RZ, P1 ;  /* 0x000000ff0e00720c */ /* 0x000fe40000f25270 */
[----:B------:R-:W-:Y:S02]  /*0fe0*/  SHF.R.U32.HI R12, RZ, R12, R11 ;  /* 0x0000000cff0c7219 */ /* 0x000fe4000001160b */
[----:B------:R-:W-:-:S02]  /*0ff0*/  PLOP3.LUT P0, PT, P0, P1, PT, 0xf8, 0x8f ;  /* 0x00000000008f781c */ /* 0x000fc40000703f70 */
[----:B------:R-:W-:Y:S02]  /*1000*/  SHF.R.U32.HI R14, RZ, 0x1, R12 ;  /* 0x00000001ff0e7819 */ /* 0x000fe4000001160c */
[----:B------:R-:W-:-:S04]  /*1010*/  SEL R3, RZ, 0x1, !P0 ;  /* 0x00000001ff037807 */ /* 0x000fc80004000000 */
[----:B------:R-:W-:-:S04]  /*1020*/  LOP3.LUT R3, R3, 0x1, R14, 0xf8, !PT ;  /* 0x0000000103037812 */ /* 0x000fc800078ef80e */
[----:B------:R-:W-:-:S04]  /*1030*/  LOP3.LUT R3, R3, R12, RZ, 0xc0, !PT ;  /* 0x0000000c03037212 */ /* 0x000fc800078ec0ff */
[----:B------:R-:W-:-:S04]  /*1040*/  IADD3 R3, PT, PT, R14, R3, RZ ;  /* 0x000000030e037210 */ /* 0x000fc80007ffe0ff */
[----:B------:R-:W-:Y:S01]  /*1050*/  LOP3.LUT R0, R3, R0, RZ, 0xfc, !PT ;  /* 0x0000000003007212 */ /* 0x000fe200078efcff */
[----:B------:R-:W-:Y:S06]  /*1060*/  BRA `(.L_x_30) ;  /* 0x0000000000107947 */ /* 0x000fec0003800000 */
.L_x_29:
[----:B------:R-:W-:-:S04]  /*1070*/  LOP3.LUT R0, R0, 0x80000000, RZ, 0xc0, !PT ;  /* 0x8000000000007812 */ /* 0x000fc800078ec0ff */
[----:B------:R-:W-:Y:S01]  /*1080*/  LOP3.LUT R0, R0, 0x7f800000, RZ, 0xfc, !PT ;  /* 0x7f80000000007812 */ /* 0x000fe200078efcff */
[----:B------:R-:W-:Y:S06]  /*1090*/  BRA `(.L_x_30) ;  /* 0x0000000000047947 */ /* 0x000fec0003800000 */
.L_x_28:
[----:B------:R-:W-:-:S07]  /*10a0*/  IMAD R0, R12, 0x800000, R0 ;  /* 0x008000000c007824 */ /* 0x000fce00078e0200 */
.L_x_30:
[----:B------:R-:W-:Y:S05]  /*10b0*/  BSYNC.RECONVERGENT B3 ;  /* 0x0000000000037941 */ /* 0x000fea0003800200 */
.L_x_27:
[----:B------:R-:W-:Y:S05]  /*10c0*/  BRA `(.L_x_31) ;  /* 0x0000000000207947 */ /* 0x000fea0003800000 */
.L_x_26:
[----:B------:R-:W-:-:S04]  /*10d0*/  LOP3.LUT R0, R3, 0x80000000, R0, 0x48, !PT ;  /* 0x8000000003007812 */ /* 0x000fc800078e4800 */
[----:B------:R-:W-:Y:S01]  /*10e0*/  LOP3.LUT R0, R0, 0x7f800000, RZ, 0xfc, !PT ;  /* 0x7f80000000007812 */ /* 0x000fe200078efcff */
[----:B------:R-:W-:Y:S06]  /*10f0*/  BRA `(.L_x_31) ;  /* 0x0000000000147947 */ /* 0x000fec0003800000 */
.L_x_25:
[----:B------:R-:W-:Y:S01]  /*1100*/  LOP3.LUT R0, R3, 0x80000000, R0, 0x48, !PT ;  /* 0x8000000003007812 */ /* 0x000fe200078e4800 */
[----:B------:R-:W-:Y:S06]  /*1110*/  BRA `(.L_x_31) ;  /* 0x00000000000c7947 */ /* 0x000fec0003800000 */
.L_x_24:
[----:B------:R-:W0:Y:S01]  /*1120*/  MUFU.RSQ R0, -QNAN ;  /* 0xffc0000000007908 */ /* 0x000e220000001400 */
[----:B------:R-:W-:Y:S05]  /*1130*/  BRA `(.L_x_31) ;  /* 0x0000000000047947 */ /* 0x000fea0003800000 */
.L_x_23:
[----:B------:R-:W-:-:S07]  /*1140*/  FADD.FTZ R0, R0, R3 ;  /* 0x0000000300007221 */ /* 0x000fce0000010000 */
.L_x_31:
[----:B------:R-:W-:Y:S05]  /*1150*/  BSYNC.RECONVERGENT B2 ;  /* 0x0000000000027941 */ /* 0x000fea0003800200 */
.L_x_21:
[----:B------:R-:W-:-:S04]  /*1160*/  HFMA2 R11, -RZ, RZ, 0, 0 ;  /* 0x00000000ff0b7431 */ /* 0x000fc800000001ff */
[----:B0-----:R-:W-:Y:S05]  /*1170*/  RET.REL.NODEC R10 `(_Z11trap_kernelfffiPd) ;  /* 0xffffffec0aa07950 */ /* 0x001fea0003c3ffff */
.L_x_32:
[----:B------:R-:W-:-:S00]  /*1180*/  BRA `(.L_x_32) ;  /* 0xfffffffc00fc7947 */ /* 0x000fc0000383ffff */
[----:B------:R-:W-:-:S00]  /*1190*/  NOP ;  /* 0x0000000000007918 */ /* 0x000fc00000000000 */
        /* <DEDUP_REMOVED lines=14> */
.L_x_34:


//--------------------- .nv.shared._Z11trap_kernelfffiPd --------------------------
	.section	.nv.shared._Z11trap_kernelfffiPd,"aw",@nobits
	.sectionflags	@""
	.align	8
.nv.shared._Z11trap_kernelfffiPd:
	.zero		9216


//--------------------- .nv.shared.reserved.0     --------------------------
	.section	.nv.shared.reserved.0,"aw",@nobits
	.weak		__nv_reservedSMEM_offset_0_alias
	.size		__nv_reservedSMEM_offset_0_alias, 0, 64
	.other		__nv_reservedSMEM_offset_0_alias,@"STO_CUDA_RESERVED_SHARED STV_DEFAULT"
__nv_reservedSMEM_offset_0_alias:
	.zero		0
	.zero		64


//--------------------- .nv.constant0._Z11trap_kernelfffiPd --------------------------
	.section	.nv.constant0._Z11trap_kernelfffiPd,"a",@progbits
	.sectionflags	@""
	.align	4
.nv.constant0._Z11trap_kernelfffiPd:
	.zero		920


//--------------------- SYMBOLS --------------------------

	.type		.nv.reservedSmem.offset0,@object
	.size		.nv.reservedSmem.offset0,0x4
	.type		.nv.reservedSmem.cap,@object
	.size		.nv.reservedSmem.cap,0x4
